	.headerflags	@"EF_CUDA_TEXMODE_UNIFIED EF_CUDA_64BIT_ADDRESS EF_CUDA_SM86 EF_CUDA_VIRTUAL_SM(EF_CUDA_SM86)"
	.elftype	@"ET_EXEC"


//--------------------- .nv.info                  --------------------------
	.section	.nv.info,"",@"SHT_CUDA_INFO"
	.align	4


	//----- nvinfo : EIATTR_REGCOUNT
	.align		4
        /*0000*/ 	.byte	0x04, 0x2f
        /*0002*/ 	.short	(.L_1 - .L_0)
	.align		4
.L_0:
        /*0004*/ 	.word	index@(triton__0d1d2de)
        /*0008*/ 	.word	0x0000000a


	//----- nvinfo : EIATTR_MAX_STACK_SIZE
	.align		4
.L_1:
        /*000c*/ 	.byte	0x04, 0x23
        /*000e*/ 	.short	(.L_3 - .L_2)
	.align		4
.L_2:
        /*0010*/ 	.word	index@(triton__0d1d2de)
        /*0014*/ 	.word	0x00000000


	//----- nvinfo : EIATTR_MIN_STACK_SIZE
	.align		4
.L_3:
        /*0018*/ 	.byte	0x04, 0x12
        /*001a*/ 	.short	(.L_5 - .L_4)
	.align		4
.L_4:
        /*001c*/ 	.word	index@(triton__0d1d2de)
        /*0020*/ 	.word	0x00000000


	//----- nvinfo : EIATTR_FRAME_SIZE
	.align		4
.L_5:
        /*0024*/ 	.byte	0x04, 0x11
        /*0026*/ 	.short	(.L_7 - .L_6)
	.align		4
.L_6:
        /*0028*/ 	.word	index@(triton__0d1d2de)
        /*002c*/ 	.word	0x00000000
.L_7:


//--------------------- .nv.info.triton__0d1d2de  --------------------------
	.section	.nv.info.triton__0d1d2de,"",@"SHT_CUDA_INFO"
	.align	4


	//----- nvinfo : EIATTR_CUDA_API_VERSION
	.align		4
        /*0000*/ 	.byte	0x04, 0x37
        /*0002*/ 	.short	(.L_9 - .L_8)
.L_8:
        /*0004*/ 	.word	0x0000007b


	//----- nvinfo : EIATTR_SW2861232_WAR
	.align		4
.L_9:
        /*0008*/ 	.byte	0x01, 0x35
	.zero		2


	//----- nvinfo : EIATTR_PARAM_CBANK
	.align		4
        /*000c*/ 	.byte	0x04, 0x0a
        /*000e*/ 	.short	(.L_11 - .L_10)
	.align		4
.L_10:
        /*0010*/ 	.word	index@(.nv.constant0.triton__0d1d2de)
        /*0014*/ 	.short	0x0160
        /*0016*/ 	.short	0x0014


	//----- nvinfo : EIATTR_CBANK_PARAM_SIZE
	.align		4
.L_11:
        /*0018*/ 	.byte	0x03, 0x19
        /*001a*/ 	.short	0x0014


	//----- nvinfo : EIATTR_KPARAM_INFO
	.align		4
        /*001c*/ 	.byte	0x04, 0x17
        /*001e*/ 	.short	(.L_13 - .L_12)
.L_12:
        /*0020*/ 	.word	0x00000000
        /*0024*/ 	.short	0x0002
        /*0026*/ 	.short	0x0010
        /*0028*/ 	.byte	0x00, 0xf0, 0x11, 0x00


	//----- nvinfo : EIATTR_KPARAM_INFO
	.align		4
.L_13:
        /*002c*/ 	.byte	0x04, 0x17
        /*002e*/ 	.short	(.L_15 - .L_14)
.L_14:
        /*0030*/ 	.word	0x00000000
        /*0034*/ 	.short	0x0001
        /*0036*/ 	.short	0x0008
        /*0038*/ 	.byte	0x00, 0xf0, 0x21, 0x00


	//----- nvinfo : EIATTR_KPARAM_INFO
	.align		4
.L_15:
        /*003c*/ 	.byte	0x04, 0x17
        /*003e*/ 	.short	(.L_17 - .L_16)
.L_16:
        /*0040*/ 	.word	0x00000000
        /*0044*/ 	.short	0x0000
        /*0046*/ 	.short	0x0000
        /*0048*/ 	.byte	0x00, 0xf0, 0x21, 0x00


	//----- nvinfo : EIATTR_MAXREG_COUNT
	.align		4
.L_17:
        /*004c*/ 	.byte	0x03, 0x1b
        /*004e*/ 	.short	0x00ff


	//----- nvinfo : EIATTR_EXIT_INSTR_OFFSETS
	.align		4
        /*0050*/ 	.byte	0x04, 0x1c
        /*0052*/ 	.short	(.L_19 - .L_18)


	//   ....[0]....
.L_18:
        /*0054*/ 	.word	0x00000230


	//----- nvinfo : EIATTR_MAX_THREADS
	.align		4
.L_19:
        /*0058*/ 	.byte	0x04, 0x05
        /*005a*/ 	.short	(.L_21 - .L_20)
.L_20:
        /*005c*/ 	.word	0x00000080
        /*0060*/ 	.word	0x00000001
        /*0064*/ 	.word	0x00000001
.L_21:


//--------------------- .nv.rel.action            --------------------------
	.section	.nv.rel.action,"",@"SHT_CUDA_RELOCINFO"
	.align	8
	.sectionentsize	8
        /*0000*/ 	.byte	0x73, 0x00, 0x00, 0x00, 0x00, 0x00, 0x00, 0x00, 0x00, 0x00, 0x00, 0x11, 0x25, 0x00, 0x05, 0x36


//--------------------- .nv.constant0.triton__0d1d2de --------------------------
	.section	.nv.constant0.triton__0d1d2de,"a",@progbits
	.align	4
.nv.constant0.triton__0d1d2de:
	.zero		372


//--------------------- .text.triton__0d1d2de     --------------------------
	.section	.text.triton__0d1d2de,"ax",@progbits
	.sectioninfo	@"SHI_REGISTERS=10"
	.align	128
        .global         triton__0d1d2de
        .type           triton__0d1d2de,@function
        .size           triton__0d1d2de,(.L_x_1 - triton__0d1d2de)
        .other          triton__0d1d2de,@"STO_CUDA_ENTRY STV_DEFAULT"
triton__0d1d2de:
.text.triton__0d1d2de:
[----:B------:R-:W-:-:S02]  /*0000*/  IMAD.MOV.U32 R1, RZ, RZ, c[0x0][0x28] ;  /* 0x00000a00ff017624 */ /* 0x000fc400078e00ff */
[----:B------:R-:W0:Y:S01]  /*0010*/  S2R R0, SR_TID.X ;  /* 0x0000000000007919 */ /* 0x000e220000002100 */
[----:B------:R-:W-:-:S03]  /*0020*/  ULDC.64 UR4, c[0x0][0x118] ;  /* 0x0000460000047ab9 */ /* 0x000fc60000000a00 */
[----:B------:R-:W1:Y:S01]  /*0030*/  S2R R5, SR_CTAID.X ;  /* 0x0000000000057919 */ /* 0x000e620000002500 */
[----:B0-----:R-:W-:Y:S01]  /*0040*/  IMAD.SHL.U32 R0, R0, 0x2, RZ ;  /* 0x0000000200007824 */ /* 0x001fe200078e00ff */
[----:B-1----:R-:W-:-:S04]  /*0050*/  SHF.R.S32.HI R3, RZ, 0x17, R5 ;  /* 0x00000017ff037819 */ /* 0x002fc80000011405 */
[----:B------:R-:W-:Y:S02]  /*0060*/  LOP3.LUT R0, R0, 0xfe, RZ, 0xc0, !PT ;  /* 0x000000fe00007812 */ /* 0x000fe400078ec0ff */
[----:B------:R-:W-:-:S03]  /*0070*/  SGXT R3, R3, 0x1 ;  /* 0x000000010303781a */ /* 0x000fc60000000200 */
[----:B------:R-:W-:-:S05]  /*0080*/  IMAD R0, R5, 0x100, R0 ;  /* 0x0000010005007824 */ /* 0x000fca00078e0200 */
[CC--:B------:R-:W-:Y:S02]  /*0090*/  LEA.HI R2, R3.reuse, R0.reuse, RZ, 0x8 ;  /* 0x0000000003027211 */ /* 0x0c0fe400078f40ff */
[----:B------:R-:W-:Y:S02]  /*00a0*/  LEA.HI R3, R3, R0, RZ, 0xb ;  /* 0x0000000003037211 */ /* 0x000fe400078f58ff */
[----:B------:R-:W-:Y:S02]  /*00b0*/  SHF.R.S32.HI R4, RZ, 0x8, R2 ;  /* 0x00000008ff047819 */ /* 0x000fe40000011402 */
[----:B------:R-:W-:Y:S02]  /*00c0*/  SHF.R.S32.HI R3, RZ, 0xb, R3 ;  /* 0x0000000bff037819 */ /* 0x000fe40000011403 */
[----:B------:R-:W-:-:S03]  /*00d0*/  LEA.HI R5, R4, R4, RZ, 0x2 ;  /* 0x0000000404057211 */ /* 0x000fc600078f10ff */
[----:B------:R-:W-:Y:S01]  /*00e0*/  IMAD.SHL.U32 R3, R3, 0x400, RZ ;  /* 0x0000040003037824 */ /* 0x000fe200078e00ff */
[----:B------:R-:W-:Y:S02]  /*00f0*/  LOP3.LUT R7, R5, 0xffffc, RZ, 0xc0, !PT ;  /* 0x000ffffc05077812 */ /* 0x000fe400078ec0ff */
[----:B------:R-:W-:-:S03]  /*0100*/  LOP3.LUT R5, R2, 0xffffff00, RZ, 0xc0, !PT ;  /* 0xffffff0002057812 */ /* 0x000fc600078ec0ff */
[----:B------:R-:W-:Y:S01]  /*0110*/  IMAD.IADD R7, R4, 0x1, -R7 ;  /* 0x0000000104077824 */ /* 0x000fe200078e0a07 */
[----:B------:R-:W-:Y:S01]  /*0120*/  SHF.R.S32.HI R4, RZ, 0x1f, R3 ;  /* 0x0000001fff047819 */ /* 0x000fe20000011403 */
[----:B------:R-:W-:Y:S02]  /*0130*/  IMAD.IADD R2, R0, 0x1, -R5 ;  /* 0x0000000100027824 */ /* 0x000fe400078e0a05 */
[----:B------:R-:W-:-:S03]  /*0140*/  IMAD.SHL.U32 R7, R7, 0x1000, RZ ;  /* 0x0000100007077824 */ /* 0x000fc600078e00ff */
[----:B------:R-:W-:Y:S02]  /*0150*/  SHF.R.S32.HI R5, RZ, 0x1f, R2 ;  /* 0x0000001fff057819 */ /* 0x000fe40000011402 */
[----:B------:R-:W-:Y:S02]  /*0160*/  IADD3 R2, P0, P1, R7, R2, R3 ;  /* 0x0000000207027210 */ /* 0x000fe4000791e003 */
[----:B------:R-:W-:-:S04]  /*0170*/  SHF.R.S32.HI R7, RZ, 0x1f, R7 ;  /* 0x0000001fff077819 */ /* 0x000fc80000011407 */
[----:B------:R-:W-:Y:S02]  /*0180*/  IADD3.X R5, R7, R5, R4, P0, P1 ;  /* 0x0000000507057210 */ /* 0x000fe400007e2404 */
[----:B------:R-:W-:-:S04]  /*0190*/  LEA R4, P0, R2, c[0x0][0x160], 0x1 ;  /* 0x0000580002047a11 */ /* 0x000fc800078008ff */
[----:B------:R-:W-:-:S05]  /*01a0*/  LEA.HI.X R5, R2, c[0x0][0x164], R5, 0x1, P0 ;  /* 0x0000590002057a11 */ /* 0x000fca00000f0c05 */
[----:B------:R-:W2:Y:S01]  /*01b0*/  LDG.E.EL R4, [R4.64+0x600] ;  /* 0x0006000404047981 */ /* 0x000ea2000c2e1900 */
[----:B------:R-:W-:Y:S01]  /*01c0*/  IMAD.MOV.U32 R3, RZ, RZ, 0x2 ;  /* 0x00000002ff037424 */ /* 0x000fe200078e00ff */
[C---:B--2---:R-:W-:Y:S01]  /*01d0*/  PRMT R2, R4.reuse, 0x7632, R2 ;  /* 0x0000763204027816 */ /* 0x044fe20000000002 */
[----:B------:R-:W-:-:S04]  /*01e0*/  IMAD.U32 R6, R4, 0x10000, RZ ;  /* 0x0001000004067824 */ /* 0x000fc800078e00ff */
[----:B------:R-:W-:Y:S02]  /*01f0*/  IMAD.U32 R7, R2, 0x10000, RZ ;  /* 0x0001000002077824 */ /* 0x000fe400078e00ff */
[----:B------:R-:W-:-:S03]  /*0200*/  IMAD.WIDE R2, R0, R3, c[0x0][0x168] ;  /* 0x00005a0000027625 */ /* 0x000fc600078e0203 */
[----:B------:R-:W-:-:S05]  /*0210*/  F2FP.BF16.PACK_AB R7, R7, R6 ;  /* 0x000000060707723e */ /* 0x000fca00000010ff */
[----:B------:R-:W-:Y:S01]  /*0220*/  STG.E [R2.64], R7 ;  /* 0x0000000702007986 */ /* 0x000fe2000c101904 */
[----:B------:R-:W-:Y:S05]  /*0230*/  EXIT ;  /* 0x000000000000794d */ /* 0x000fea0003800000 */
.L_x_0:
[----:B------:R-:W-:-:S00]  /*0240*/  BRA `(.L_x_0) ;  /* 0xfffffff000007947 */ /* 0x000fc0000383ffff */
[----:B------:R-:W-:-:S00]  /*0250*/  NOP ;  /* 0x0000000000007918 */ /* 0x000fc00000000000 */
        /* <DEDUP_REMOVED lines=10> */
.L_x_1:
